//
// Generated by NVIDIA NVVM Compiler
//
// Compiler Build ID: CL-36424714
// Cuda compilation tools, release 13.0, V13.0.88
// Based on NVVM 20.0.0
//

.version 9.0
.target sm_100
.address_size 64

	// .globl	_Z6doStepPi
.extern .func  (.param .b32 func_retval0) vprintf
(
	.param .b64 vprintf_param_0,
	.param .b64 vprintf_param_1
)
;
.global .align 4 .u32 sum;
// flag has been demoted
.global .align 1 .b8 $str[3] = {37, 100};
.global .align 1 .b8 $str$1[2] = {10};
.global .align 1 .b8 $str$2[11] = {10, 32, 115, 117, 109, 58, 32, 37, 100, 10};

.visible .entry _Z6doStepPi(
	.param .u64 .ptr .align 1 _Z6doStepPi_param_0
)
{
	.reg .pred 	%p<27>;
	.reg .b16 	%rs<43>;
	.reg .b32 	%r<32>;
	.reg .b64 	%rd<11>;
	// demoted variable
	.shared .align 1 .u8 flag;
	ld.param.u64 	%rd6, [_Z6doStepPi_param_0];
	cvta.to.global.u64 	%rd1, %rd6;
	mov.u32 	%r1, %tid.x;
	cvt.u16.u32 	%rs1, %r1;
	mul.hi.u16 	%rs2, %rs1, 6554;
	setp.ne.s32 	%p2, %r1, 0;
	@%p2 bra 	$L__BB0_2;
	mov.b16 	%rs8, 1;
	st.shared.u8 	[flag], %rs8;
$L__BB0_2:
	bar.sync 	0;
	mul.wide.u32 	%rd7, %r1, 4;
	add.s64 	%rd2, %rd1, %rd7;
	ld.global.u32 	%r9, [%rd2];
	add.s32 	%r10, %r9, 1;
	st.global.u32 	[%rd2], %r10;
	ld.shared.u8 	%rs9, [flag];
	setp.eq.s16 	%p3, %rs9, 0;
	@%p3 bra 	$L__BB0_33;
	cvt.u32.u16 	%r11, %rs2;
	add.s16 	%rs12, %rs1, -1;
	mul.hi.s16 	%rs13, %rs12, 26215;
	shr.u16 	%rs14, %rs13, 15;
	shr.s16 	%rs15, %rs13, 2;
	add.s16 	%rs3, %rs15, %rs14;
	add.s16 	%rs16, %rs1, 1;
	mul.hi.u16 	%rs4, %rs16, 6554;
	add.s32 	%r12, %r1, -10;
	mul.hi.u32 	%r13, %r12, -858993459;
	shr.u32 	%r2, %r13, 3;
	add.s32 	%r3, %r11, -1;
	mul.wide.u32 	%rd8, %r12, 4;
	add.s64 	%rd3, %rd1, %rd8;
	add.s32 	%r14, %r1, -9;
	mul.hi.u32 	%r15, %r14, -858993459;
	shr.u32 	%r4, %r15, 3;
	mul.wide.u32 	%rd9, %r14, 4;
	add.s64 	%rd4, %rd1, %rd9;
	add.s32 	%r16, %r1, -11;
	mul.hi.u32 	%r17, %r16, -858993459;
	shr.u32 	%r5, %r17, 3;
	mul.wide.u32 	%rd10, %r16, 4;
	add.s64 	%rd5, %rd1, %rd10;
	add.s16 	%rs18, %rs1, 10;
	and.b16  	%rs19, %rs18, 255;
	mul.lo.s16 	%rs20, %rs19, 205;
	shr.u16 	%rs21, %rs20, 11;
	cvt.u32.u16 	%r6, %rs21;
	add.s32 	%r7, %r11, 1;
	setp.gt.u32 	%p4, %r1, 88;
	add.s16 	%rs22, %rs1, 11;
	and.b16  	%rs23, %rs22, 255;
	mul.lo.s16 	%rs24, %rs23, 205;
	shr.u16 	%rs25, %rs24, 11;
	cvt.u32.u16 	%r18, %rs25;
	and.b32  	%r19, %r18, 255;
	setp.ne.s32 	%p5, %r7, %r19;
	add.s16 	%rs27, %rs1, 9;
	and.b16  	%rs28, %rs27, 255;
	mul.lo.s16 	%rs29, %rs28, 205;
	shr.u16 	%rs30, %rs29, 11;
	cvt.u32.u16 	%r8, %rs30;
	or.pred  	%p1, %p4, %p5;
	mov.b16 	%rs42, 0;
$L__BB0_4:
	ld.global.u32 	%r20, [%rd2];
	setp.lt.s32 	%p6, %r20, 10;
	and.b16  	%rs31, %rs42, 255;
	setp.ne.s16 	%p7, %rs31, 0;
	or.pred  	%p8, %p6, %p7;
	@%p8 bra 	$L__BB0_26;
	setp.ne.s16 	%p9, %rs3, %rs2;
	atom.global.add.u32 	%r21, [sum], 1;
	@%p9 bra 	$L__BB0_7;
	atom.global.add.u32 	%r22, [%rd2+-4], 1;
$L__BB0_7:
	setp.ne.s16 	%p10, %rs4, %rs2;
	@%p10 bra 	$L__BB0_9;
	atom.global.add.u32 	%r23, [%rd2+4], 1;
$L__BB0_9:
	setp.lt.u32 	%p11, %r1, 10;
	@%p11 bra 	$L__BB0_12;
	setp.ne.s32 	%p13, %r2, %r3;
	@%p13 bra 	$L__BB0_13;
	atom.global.add.u32 	%r24, [%rd3], 1;
	bra.uni 	$L__BB0_13;
$L__BB0_12:
	setp.ne.s32 	%p12, %r1, 9;
	@%p12 bra 	$L__BB0_19;
$L__BB0_13:
	setp.ne.s32 	%p14, %r4, %r3;
	@%p14 bra 	$L__BB0_15;
	atom.global.add.u32 	%r25, [%rd4], 1;
$L__BB0_15:
	setp.lt.u32 	%p15, %r1, 11;
	@%p15 bra 	$L__BB0_19;
	setp.ne.s32 	%p16, %r5, %r3;
	@%p16 bra 	$L__BB0_18;
	atom.global.add.u32 	%r26, [%rd5], 1;
$L__BB0_18:
	setp.gt.u32 	%p17, %r1, 89;
	@%p17 bra 	$L__BB0_23;
$L__BB0_19:
	setp.ne.s32 	%p19, %r7, %r6;
	@%p19 bra 	$L__BB0_21;
	atom.global.add.u32 	%r27, [%rd2+40], 1;
$L__BB0_21:
	@%p1 bra 	$L__BB0_24;
	atom.global.add.u32 	%r28, [%rd2+44], 1;
	bra.uni 	$L__BB0_24;
$L__BB0_23:
	setp.ne.s32 	%p18, %r1, 90;
	mov.b16 	%rs42, 1;
	@%p18 bra 	$L__BB0_28;
$L__BB0_24:
	setp.ne.s32 	%p20, %r7, %r8;
	mov.b16 	%rs42, 1;
	@%p20 bra 	$L__BB0_26;
	atom.global.add.u32 	%r29, [%rd2+36], 1;
$L__BB0_26:
	setp.ne.s32 	%p21, %r1, 0;
	@%p21 bra 	$L__BB0_28;
	mov.b16 	%rs35, 0;
	st.shared.u8 	[flag], %rs35;
$L__BB0_28:
	bar.sync 	0;
	ld.global.u32 	%r30, [%rd2];
	setp.lt.s32 	%p22, %r30, 10;
	and.b16  	%rs36, %rs42, 255;
	setp.ne.s16 	%p23, %rs36, 0;
	or.pred  	%p24, %p22, %p23;
	@%p24 bra 	$L__BB0_30;
	mov.b16 	%rs37, 1;
	st.shared.u8 	[flag], %rs37;
$L__BB0_30:
	bar.sync 	0;
	ld.shared.u8 	%rs38, [flag];
	setp.ne.s16 	%p25, %rs38, 0;
	@%p25 bra 	$L__BB0_4;
	setp.eq.s16 	%p26, %rs36, 0;
	@%p26 bra 	$L__BB0_33;
	mov.b32 	%r31, 0;
	st.global.u32 	[%rd2], %r31;
$L__BB0_33:
	ret;

}
	// .globl	_Z4showPi
.visible .entry _Z4showPi(
	.param .u64 .ptr .align 1 _Z4showPi_param_0
)
{
	.local .align 8 .b8 	__local_depot1[8];
	.reg .b64 	%SP;
	.reg .b64 	%SPL;
	.reg .pred 	%p<2>;
	.reg .b32 	%r<72>;
	.reg .b64 	%rd<17>;

	mov.u64 	%SPL, __local_depot1;
	cvta.local.u64 	%SP, %SPL;
	ld.param.u64 	%rd5, [_Z4showPi_param_0];
	cvta.to.global.u64 	%rd6, %rd5;
	add.u64 	%rd7, %SP, 0;
	add.u64 	%rd1, %SPL, 0;
	add.s64 	%rd16, %rd6, 40;
	mov.b32 	%r71, 0;
	mov.u64 	%rd8, $str;
	mov.u64 	%rd11, $str$1;
$L__BB1_1:
	ld.global.u32 	%r4, [%rd16+-40];
	st.local.u32 	[%rd1], %r4;
	cvta.global.u64 	%rd9, %rd8;
	{ // callseq 0, 0
	.param .b64 param0;
	st.param.b64 	[param0], %rd9;
	.param .b64 param1;
	st.param.b64 	[param1], %rd7;
	.param .b32 retval0;
	call.uni (retval0), 
	vprintf, 
	(
	param0, 
	param1
	);
	ld.param.b32 	%r5, [retval0];
	} // callseq 0
	ld.global.u32 	%r7, [%rd16+-36];
	st.local.u32 	[%rd1], %r7;
	{ // callseq 1, 0
	.param .b64 param0;
	st.param.b64 	[param0], %rd9;
	.param .b64 param1;
	st.param.b64 	[param1], %rd7;
	.param .b32 retval0;
	call.uni (retval0), 
	vprintf, 
	(
	param0, 
	param1
	);
	ld.param.b32 	%r8, [retval0];
	} // callseq 1
	ld.global.u32 	%r10, [%rd16+-32];
	st.local.u32 	[%rd1], %r10;
	{ // callseq 2, 0
	.param .b64 param0;
	st.param.b64 	[param0], %rd9;
	.param .b64 param1;
	st.param.b64 	[param1], %rd7;
	.param .b32 retval0;
	call.uni (retval0), 
	vprintf, 
	(
	param0, 
	param1
	);
	ld.param.b32 	%r11, [retval0];
	} // callseq 2
	ld.global.u32 	%r13, [%rd16+-28];
	st.local.u32 	[%rd1], %r13;
	{ // callseq 3, 0
	.param .b64 param0;
	st.param.b64 	[param0], %rd9;
	.param .b64 param1;
	st.param.b64 	[param1], %rd7;
	.param .b32 retval0;
	call.uni (retval0), 
	vprintf, 
	(
	param0, 
	param1
	);
	ld.param.b32 	%r14, [retval0];
	} // callseq 3
	ld.global.u32 	%r16, [%rd16+-24];
	st.local.u32 	[%rd1], %r16;
	{ // callseq 4, 0
	.param .b64 param0;
	st.param.b64 	[param0], %rd9;
	.param .b64 param1;
	st.param.b64 	[param1], %rd7;
	.param .b32 retval0;
	call.uni (retval0), 
	vprintf, 
	(
	param0, 
	param1
	);
	ld.param.b32 	%r17, [retval0];
	} // callseq 4
	ld.global.u32 	%r19, [%rd16+-20];
	st.local.u32 	[%rd1], %r19;
	{ // callseq 5, 0
	.param .b64 param0;
	st.param.b64 	[param0], %rd9;
	.param .b64 param1;
	st.param.b64 	[param1], %rd7;
	.param .b32 retval0;
	call.uni (retval0), 
	vprintf, 
	(
	param0, 
	param1
	);
	ld.param.b32 	%r20, [retval0];
	} // callseq 5
	ld.global.u32 	%r22, [%rd16+-16];
	st.local.u32 	[%rd1], %r22;
	{ // callseq 6, 0
	.param .b64 param0;
	st.param.b64 	[param0], %rd9;
	.param .b64 param1;
	st.param.b64 	[param1], %rd7;
	.param .b32 retval0;
	call.uni (retval0), 
	vprintf, 
	(
	param0, 
	param1
	);
	ld.param.b32 	%r23, [retval0];
	} // callseq 6
	ld.global.u32 	%r25, [%rd16+-12];
	st.local.u32 	[%rd1], %r25;
	{ // callseq 7, 0
	.param .b64 param0;
	st.param.b64 	[param0], %rd9;
	.param .b64 param1;
	st.param.b64 	[param1], %rd7;
	.param .b32 retval0;
	call.uni (retval0), 
	vprintf, 
	(
	param0, 
	param1
	);
	ld.param.b32 	%r26, [retval0];
	} // callseq 7
	ld.global.u32 	%r28, [%rd16+-8];
	st.local.u32 	[%rd1], %r28;
	{ // callseq 8, 0
	.param .b64 param0;
	st.param.b64 	[param0], %rd9;
	.param .b64 param1;
	st.param.b64 	[param1], %rd7;
	.param .b32 retval0;
	call.uni (retval0), 
	vprintf, 
	(
	param0, 
	param1
	);
	ld.param.b32 	%r29, [retval0];
	} // callseq 8
	ld.global.u32 	%r31, [%rd16+-4];
	st.local.u32 	[%rd1], %r31;
	{ // callseq 9, 0
	.param .b64 param0;
	st.param.b64 	[param0], %rd9;
	.param .b64 param1;
	st.param.b64 	[param1], %rd7;
	.param .b32 retval0;
	call.uni (retval0), 
	vprintf, 
	(
	param0, 
	param1
	);
	ld.param.b32 	%r32, [retval0];
	} // callseq 9
	cvta.global.u64 	%rd12, %rd11;
	{ // callseq 10, 0
	.param .b64 param0;
	st.param.b64 	[param0], %rd12;
	.param .b64 param1;
	st.param.b64 	[param1], 0;
	.param .b32 retval0;
	call.uni (retval0), 
	vprintf, 
	(
	param0, 
	param1
	);
	ld.param.b32 	%r34, [retval0];
	} // callseq 10
	ld.global.u32 	%r36, [%rd16];
	st.local.u32 	[%rd1], %r36;
	{ // callseq 11, 0
	.param .b64 param0;
	st.param.b64 	[param0], %rd9;
	.param .b64 param1;
	st.param.b64 	[param1], %rd7;
	.param .b32 retval0;
	call.uni (retval0), 
	vprintf, 
	(
	param0, 
	param1
	);
	ld.param.b32 	%r37, [retval0];
	} // callseq 11
	ld.global.u32 	%r39, [%rd16+4];
	st.local.u32 	[%rd1], %r39;
	{ // callseq 12, 0
	.param .b64 param0;
	st.param.b64 	[param0], %rd9;
	.param .b64 param1;
	st.param.b64 	[param1], %rd7;
	.param .b32 retval0;
	call.uni (retval0), 
	vprintf, 
	(
	param0, 
	param1
	);
	ld.param.b32 	%r40, [retval0];
	} // callseq 12
	ld.global.u32 	%r42, [%rd16+8];
	st.local.u32 	[%rd1], %r42;
	{ // callseq 13, 0
	.param .b64 param0;
	st.param.b64 	[param0], %rd9;
	.param .b64 param1;
	st.param.b64 	[param1], %rd7;
	.param .b32 retval0;
	call.uni (retval0), 
	vprintf, 
	(
	param0, 
	param1
	);
	ld.param.b32 	%r43, [retval0];
	} // callseq 13
	ld.global.u32 	%r45, [%rd16+12];
	st.local.u32 	[%rd1], %r45;
	{ // callseq 14, 0
	.param .b64 param0;
	st.param.b64 	[param0], %rd9;
	.param .b64 param1;
	st.param.b64 	[param1], %rd7;
	.param .b32 retval0;
	call.uni (retval0), 
	vprintf, 
	(
	param0, 
	param1
	);
	ld.param.b32 	%r46, [retval0];
	} // callseq 14
	ld.global.u32 	%r48, [%rd16+16];
	st.local.u32 	[%rd1], %r48;
	{ // callseq 15, 0
	.param .b64 param0;
	st.param.b64 	[param0], %rd9;
	.param .b64 param1;
	st.param.b64 	[param1], %rd7;
	.param .b32 retval0;
	call.uni (retval0), 
	vprintf, 
	(
	param0, 
	param1
	);
	ld.param.b32 	%r49, [retval0];
	} // callseq 15
	ld.global.u32 	%r51, [%rd16+20];
	st.local.u32 	[%rd1], %r51;
	{ // callseq 16, 0
	.param .b64 param0;
	st.param.b64 	[param0], %rd9;
	.param .b64 param1;
	st.param.b64 	[param1], %rd7;
	.param .b32 retval0;
	call.uni (retval0), 
	vprintf, 
	(
	param0, 
	param1
	);
	ld.param.b32 	%r52, [retval0];
	} // callseq 16
	ld.global.u32 	%r54, [%rd16+24];
	st.local.u32 	[%rd1], %r54;
	{ // callseq 17, 0
	.param .b64 param0;
	st.param.b64 	[param0], %rd9;
	.param .b64 param1;
	st.param.b64 	[param1], %rd7;
	.param .b32 retval0;
	call.uni (retval0), 
	vprintf, 
	(
	param0, 
	param1
	);
	ld.param.b32 	%r55, [retval0];
	} // callseq 17
	ld.global.u32 	%r57, [%rd16+28];
	st.local.u32 	[%rd1], %r57;
	{ // callseq 18, 0
	.param .b64 param0;
	st.param.b64 	[param0], %rd9;
	.param .b64 param1;
	st.param.b64 	[param1], %rd7;
	.param .b32 retval0;
	call.uni (retval0), 
	vprintf, 
	(
	param0, 
	param1
	);
	ld.param.b32 	%r58, [retval0];
	} // callseq 18
	ld.global.u32 	%r60, [%rd16+32];
	st.local.u32 	[%rd1], %r60;
	{ // callseq 19, 0
	.param .b64 param0;
	st.param.b64 	[param0], %rd9;
	.param .b64 param1;
	st.param.b64 	[param1], %rd7;
	.param .b32 retval0;
	call.uni (retval0), 
	vprintf, 
	(
	param0, 
	param1
	);
	ld.param.b32 	%r61, [retval0];
	} // callseq 19
	ld.global.u32 	%r63, [%rd16+36];
	st.local.u32 	[%rd1], %r63;
	{ // callseq 20, 0
	.param .b64 param0;
	st.param.b64 	[param0], %rd9;
	.param .b64 param1;
	st.param.b64 	[param1], %rd7;
	.param .b32 retval0;
	call.uni (retval0), 
	vprintf, 
	(
	param0, 
	param1
	);
	ld.param.b32 	%r64, [retval0];
	} // callseq 20
	{ // callseq 21, 0
	.param .b64 param0;
	st.param.b64 	[param0], %rd12;
	.param .b64 param1;
	st.param.b64 	[param1], 0;
	.param .b32 retval0;
	call.uni (retval0), 
	vprintf, 
	(
	param0, 
	param1
	);
	ld.param.b32 	%r66, [retval0];
	} // callseq 21
	add.s32 	%r71, %r71, 2;
	add.s64 	%rd16, %rd16, 80;
	setp.ne.s32 	%p1, %r71, 10;
	@%p1 bra 	$L__BB1_1;
	ld.global.u32 	%r68, [sum];
	st.local.u32 	[%rd1], %r68;
	mov.u64 	%rd13, $str$2;
	cvta.global.u64 	%rd14, %rd13;
	add.u64 	%rd15, %SP, 0;
	{ // callseq 22, 0
	.param .b64 param0;
	st.param.b64 	[param0], %rd14;
	.param .b64 param1;
	st.param.b64 	[param1], %rd15;
	.param .b32 retval0;
	call.uni (retval0), 
	vprintf, 
	(
	param0, 
	param1
	);
	ld.param.b32 	%r69, [retval0];
	} // callseq 22
	ret;

}


// ===== COMPILED SASS (sm_100) =====

	.target	sm_100

	.elftype	@"ET_EXEC"


//--------------------- .note.nv.tkinfo           --------------------------
	.section	.note.nv.tkinfo,"",@"SHT_NOTE"
	.sectionflags	@"SHF_NOTE_NV_TKINFO"
	.tkinfo
        /*0018*/ 	.word	0x00000002
        /*0030*/ 	.string	""
        /*0030*/ 	.string	"ptxas"
        /*0030*/ 	.string	"Cuda compilation tools, release 13.0, V13.0.88"
        /*0030*/ 	.string	"Build cuda_13.0.r13.0/compiler.36424714_0"
        /*0030*/ 	.string	"-arch sm_100 -m 64 "



//--------------------- .note.nv.cuinfo           --------------------------
	.section	.note.nv.cuinfo,"",@"SHT_NOTE"
	.sectionflags	@"SHF_NOTE_NV_CUINFO"
        /*0018*/ 	.short	0x0002
        /*001a*/ 	.short	0x0064
        /*001c*/ 	.short	0x0082
	.zero		2


//--------------------- .nv.info                  --------------------------
	.section	.nv.info,"",@"SHT_CUDA_INFO"
	.align	4


	//----- nvinfo : EIATTR_REGCOUNT
	.align		4
        /*0000*/ 	.byte	0x04, 0x2f
        /*0002*/ 	.short	(.L_5 - .L_4)
	.align		4
.L_4:
        /*0004*/ 	.word	index@(_Z6doStepPi)
        /*0008*/ 	.word	0x00000016


	//----- nvinfo : EIATTR_FRAME_SIZE
	.align		4
.L_5:
        /*000c*/ 	.byte	0x04, 0x11
        /*000e*/ 	.short	(.L_7 - .L_6)
	.align		4
.L_6:
        /*0010*/ 	.word	index@(_Z6doStepPi)
        /*0014*/ 	.word	0x00000000


	//----- nvinfo : EIATTR_REGCOUNT
	.align		4
.L_7:
        /*0018*/ 	.byte	0x04, 0x2f
        /*001a*/ 	.short	(.L_9 - .L_8)
	.align		4
.L_8:
        /*001c*/ 	.word	index@(_Z4showPi)
        /*0020*/ 	.word	0x0000001a


	//----- nvinfo : EIATTR_FRAME_SIZE
	.align		4
.L_9:
        /*0024*/ 	.byte	0x04, 0x11
        /*0026*/ 	.short	(.L_11 - .L_10)
	.align		4
.L_10:
        /*0028*/ 	.word	index@(_Z4showPi)
        /*002c*/ 	.word	0x00000008


	//----- nvinfo : EIATTR_MIN_STACK_SIZE
	.align		4
.L_11:
        /*0030*/ 	.byte	0x04, 0x12
        /*0032*/ 	.short	(.L_13 - .L_12)
	.align		4
.L_12:
        /*0034*/ 	.word	index@(_Z4showPi)
        /*0038*/ 	.word	0x00000008


	//----- nvinfo : EIATTR_MIN_STACK_SIZE
	.align		4
.L_13:
        /*003c*/ 	.byte	0x04, 0x12
        /*003e*/ 	.short	(.L_15 - .L_14)
	.align		4
.L_14:
        /*0040*/ 	.word	index@(_Z6doStepPi)
        /*0044*/ 	.word	0x00000000
.L_15:


//--------------------- .nv.compat                --------------------------
	.section	.nv.compat,"",@"SHT_CUDA_COMPAT_INFO"
	.align	4
        /*0000*/ 	.byte	0x02, 0x09, 0x00, 0x00, 0x02, 0x02, 0x01, 0x00, 0x02, 0x05, 0x05, 0x00, 0x03, 0x07, 0x01, 0x01
        /*0010*/ 	.byte	0x02, 0x03, 0x00, 0x00, 0x02, 0x06, 0x01, 0x00, 0x04, 0x0b, 0x08, 0x00, 0x09, 0x00, 0x00, 0x00
        /*0020*/ 	.byte	0x00, 0x00, 0x00, 0x00


//--------------------- .nv.info._Z4showPi        --------------------------
	.section	.nv.info._Z4showPi,"",@"SHT_CUDA_INFO"
	.sectionflags	@""
	.align	4


	//----- nvinfo : EIATTR_CUDA_API_VERSION
	.align		4
        /*0000*/ 	.byte	0x04, 0x37
        /*0002*/ 	.short	(.L_17 - .L_16)
.L_16:
        /*0004*/ 	.word	0x00000082


	//----- nvinfo : EIATTR_KPARAM_INFO
	.align		4
.L_17:
        /*0008*/ 	.byte	0x04, 0x17
        /*000a*/ 	.short	(.L_19 - .L_18)
.L_18:
        /*000c*/ 	.word	0x00000000
        /*0010*/ 	.short	0x0000
        /*0012*/ 	.short	0x0000
        /*0014*/ 	.byte	0x00, 0xf5, 0x21, 0x00


	//----- nvinfo : EIATTR_SPARSE_MMA_MASK
	.align		4
.L_19:
        /*0018*/ 	.byte	0x03, 0x50
        /*001a*/ 	.short	0x0000


	//----- nvinfo : EIATTR_MAXREG_COUNT
	.align		4
        /*001c*/ 	.byte	0x03, 0x1b
        /*001e*/ 	.short	0x00ff


	//----- nvinfo : EIATTR_EXTERNS
	.align		4
        /*0020*/ 	.byte	0x04, 0x0f
        /*0022*/ 	.short	(.L_21 - .L_20)


	//   ....[0]....
	.align		4
.L_20:
        /*0024*/ 	.word	index@(vprintf)


	//----- nvinfo : EIATTR_MERCURY_ISA_VERSION
	.align		4
.L_21:
        /*0028*/ 	.byte	0x03, 0x5f
        /*002a*/ 	.short	0x0101


	//----- nvinfo : EIATTR_VRC_CTA_INIT_COUNT
	.align		4
        /*002c*/ 	.byte	0x02, 0x4a
	.zero		1
	.zero		1


	//----- nvinfo : EIATTR_SYSCALL_OFFSETS
	.align		4
        /*0030*/ 	.byte	0x04, 0x46
        /*0032*/ 	.short	(.L_23 - .L_22)


	//   ....[0]....
.L_22:
        /*0034*/ 	.word	0x000001b0


	//   ....[1]....
        /*0038*/ 	.word	0x00000250


	//   ....[2]....
        /*003c*/ 	.word	0x000002f0


	//   ....[3]....
        /*0040*/ 	.word	0x00000390


	//   ....[4]....
        /*0044*/ 	.word	0x00000430


	//   ....[5]....
        /*0048*/ 	.word	0x000004d0


	//   ....[6]....
        /*004c*/ 	.word	0x00000570


	//   ....[7]....
        /*0050*/ 	.word	0x00000610


	//   ....[8]....
        /*0054*/ 	.word	0x000006b0


	//   ....[9]....
        /*0058*/ 	.word	0x00000750


	//   ....[10]....
        /*005c*/ 	.word	0x000007c0


	//   ....[11]....
        /*0060*/ 	.word	0x00000860


	//   ....[12]....
        /*0064*/ 	.word	0x00000900


	//   ....[13]....
        /*0068*/ 	.word	0x000009a0


	//   ....[14]....
        /*006c*/ 	.word	0x00000a40


	//   ....[15]....
        /*0070*/ 	.word	0x00000ae0


	//   ....[16]....
        /*0074*/ 	.word	0x00000b80


	//   ....[17]....
        /*0078*/ 	.word	0x00000c20


	//   ....[18]....
        /*007c*/ 	.word	0x00000cc0


	//   ....[19]....
        /*0080*/ 	.word	0x00000d60


	//   ....[20]....
        /*0084*/ 	.word	0x00000e00


	//   ....[21]....
        /*0088*/ 	.word	0x00000e70


	//   ....[22]....
        /*008c*/ 	.word	0x00000f70


	//----- nvinfo : EIATTR_EXIT_INSTR_OFFSETS
	.align		4
.L_23:
        /*0090*/ 	.byte	0x04, 0x1c
        /*0092*/ 	.short	(.L_25 - .L_24)


	//   ....[0]....
.L_24:
        /*0094*/ 	.word	0x00000f80


	//----- nvinfo : EIATTR_CRS_STACK_SIZE
	.align		4
.L_25:
        /*0098*/ 	.byte	0x04, 0x1e
        /*009a*/ 	.short	(.L_27 - .L_26)
.L_26:
        /*009c*/ 	.word	0x00000000


	//----- nvinfo : EIATTR_CBANK_PARAM_SIZE
	.align		4
.L_27:
        /*00a0*/ 	.byte	0x03, 0x19
        /*00a2*/ 	.short	0x0008


	//----- nvinfo : EIATTR_PARAM_CBANK
	.align		4
        /*00a4*/ 	.byte	0x04, 0x0a
        /*00a6*/ 	.short	(.L_29 - .L_28)
	.align		4
.L_28:
        /*00a8*/ 	.word	index@(.nv.constant0._Z4showPi)
        /*00ac*/ 	.short	0x0380
        /*00ae*/ 	.short	0x0008


	//----- nvinfo : EIATTR_SW_WAR
	.align		4
.L_29:
        /*00b0*/ 	.byte	0x04, 0x36
        /*00b2*/ 	.short	(.L_31 - .L_30)
.L_30:
        /*00b4*/ 	.word	0x00000008
.L_31:


//--------------------- .nv.info._Z6doStepPi      --------------------------
	.section	.nv.info._Z6doStepPi,"",@"SHT_CUDA_INFO"
	.sectionflags	@""
	.align	4


	//----- nvinfo : EIATTR_CUDA_API_VERSION
	.align		4
        /*0000*/ 	.byte	0x04, 0x37
        /*0002*/ 	.short	(.L_33 - .L_32)
.L_32:
        /*0004*/ 	.word	0x00000082


	//----- nvinfo : EIATTR_KPARAM_INFO
	.align		4
.L_33:
        /*0008*/ 	.byte	0x04, 0x17
        /*000a*/ 	.short	(.L_35 - .L_34)
.L_34:
        /*000c*/ 	.word	0x00000000
        /*0010*/ 	.short	0x0000
        /*0012*/ 	.short	0x0000
        /*0014*/ 	.byte	0x00, 0xf5, 0x21, 0x00


	//----- nvinfo : EIATTR_SPARSE_MMA_MASK
	.align		4
.L_35:
        /*0018*/ 	.byte	0x03, 0x50
        /*001a*/ 	.short	0x0000


	//----- nvinfo : EIATTR_MAXREG_COUNT
	.align		4
        /*001c*/ 	.byte	0x03, 0x1b
        /*001e*/ 	.short	0x00ff


	//----- nvinfo : EIATTR_NUM_BARRIERS
	.align		4
        /*0020*/ 	.byte	0x02, 0x4c
        /*0022*/ 	.byte	0x01
	.zero		1


	//----- nvinfo : EIATTR_MERCURY_ISA_VERSION
	.align		4
        /*0024*/ 	.byte	0x03, 0x5f
        /*0026*/ 	.short	0x0101


	//----- nvinfo : EIATTR_INT_WARP_WIDE_INSTR_OFFSETS
	.align		4
        /*0028*/ 	.byte	0x04, 0x31
        /*002a*/ 	.short	(.L_37 - .L_36)


	//   ....[0]....
.L_36:
        /*002c*/ 	.word	0x00000560


	//----- nvinfo : EIATTR_VRC_CTA_INIT_COUNT
	.align		4
.L_37:
        /*0030*/ 	.byte	0x02, 0x4a
	.zero		1
	.zero		1


	//----- nvinfo : EIATTR_EXIT_INSTR_OFFSETS
	.align		4
        /*0034*/ 	.byte	0x04, 0x1c
        /*0036*/ 	.short	(.L_39 - .L_38)


	//   ....[0]....
.L_38:
        /*0038*/ 	.word	0x00000120


	//   ....[1]....
        /*003c*/ 	.word	0x00000ae0


	//   ....[2]....
        /*0040*/ 	.word	0x00000b00


	//----- nvinfo : EIATTR_CRS_STACK_SIZE
	.align		4
.L_39:
        /*0044*/ 	.byte	0x04, 0x1e
        /*0046*/ 	.short	(.L_41 - .L_40)
.L_40:
        /*0048*/ 	.word	0x00000000


	//----- nvinfo : EIATTR_CBANK_PARAM_SIZE
	.align		4
.L_41:
        /*004c*/ 	.byte	0x03, 0x19
        /*004e*/ 	.short	0x0008


	//----- nvinfo : EIATTR_PARAM_CBANK
	.align		4
        /*0050*/ 	.byte	0x04, 0x0a
        /*0052*/ 	.short	(.L_43 - .L_42)
	.align		4
.L_42:
        /*0054*/ 	.word	index@(.nv.constant0._Z6doStepPi)
        /*0058*/ 	.short	0x0380
        /*005a*/ 	.short	0x0008


	//----- nvinfo : EIATTR_SW_WAR
	.align		4
.L_43:
        /*005c*/ 	.byte	0x04, 0x36
        /*005e*/ 	.short	(.L_45 - .L_44)
.L_44:
        /*0060*/ 	.word	0x00000008
.L_45:


//--------------------- .nv.callgraph             --------------------------
	.section	.nv.callgraph,"",@"SHT_CUDA_CALLGRAPH"
	.align	4
	.sectionentsize	8
	.align		4
        /*0000*/ 	.word	0x00000000
	.align		4
        /*0004*/ 	.word	0xffffffff
	.align		4
        /*0008*/ 	.word	index@(_Z4showPi)
	.align		4
        /*000c*/ 	.word	index@(vprintf)
	.align		4
        /*0010*/ 	.word	0x00000000
	.align		4
        /*0014*/ 	.word	0xfffffffe
	.align		4
        /*0018*/ 	.word	0x00000000
	.align		4
        /*001c*/ 	.word	0xfffffffd
	.align		4
        /*0020*/ 	.word	0x00000000
	.align		4
        /*0024*/ 	.word	0xfffffffc


//--------------------- .nv.constant4             --------------------------
	.section	.nv.constant4,"a",@progbits
	.align	8
	.align		8
.nv.constant4:
        /*0000*/ 	.dword	vprintf
	.align		8
        /*0008*/ 	.dword	sum
	.align		8
        /*0010*/ 	.dword	$str
	.align		8
        /*0018*/ 	.dword	$str$1
	.align		8
        /*0020*/ 	.dword	$str$2


//--------------------- .text._Z4showPi           --------------------------
	.section	.text._Z4showPi,"ax",@progbits
	.align	128
        .global         _Z4showPi
        .type           _Z4showPi,@function
        .size           _Z4showPi,(.L_x_54 - _Z4showPi)
        .other          _Z4showPi,@"STO_CUDA_ENTRY STV_DEFAULT"
_Z4showPi:
.text._Z4showPi:
[----:B------:R-:W0:Y:S01]  /*0000*/  LDC R1, c[0x0][0x37c] ;  /* 0x0000df00ff017b82 */ /* 0x000e220000000800 */
[----:B------:R-:W1:Y:S01]  /*0010*/  LDCU.64 UR4, c[0x0][0x380] ;  /* 0x00007000ff0477ac */ /* 0x000e620008000a00 */
[----:B0-----:R-:W-:Y:S01]  /*0020*/  VIADD R1, R1, 0xfffffff8 ;  /* 0xfffffff801017836 */ /* 0x001fe20000000000 */
[----:B------:R-:W-:Y:S01]  /*0030*/  BSSY.RECONVERGENT B6, `(.L_x_0) ;  /* 0x00000e9000067945 */ /* 0x000fe20003800200 */
[----:B------:R-:W-:Y:S01]  /*0040*/  IMAD.MOV.U32 R19, RZ, RZ, RZ ;  /* 0x000000ffff137224 */ /* 0x000fe200078e00ff */
[----:B------:R-:W0:Y:S01]  /*0050*/  LDCU UR6, c[0x0][0x2f8] ;  /* 0x00005f00ff0677ac */ /* 0x000e220008000800 */
[----:B------:R-:W2:Y:S01]  /*0060*/  LDCU UR7, c[0x0][0x2fc] ;  /* 0x00005f80ff0777ac */ /* 0x000ea20008000800 */
[----:B------:R-:W3:Y:S01]  /*0070*/  LDCU.64 UR36, c[0x0][0x358] ;  /* 0x00006b00ff2477ac */ /* 0x000ee20008000a00 */
[----:B-1----:R-:W-:-:S04]  /*0080*/  UIADD3 UR4, UP0, UPT, UR4, 0x28, URZ ;  /* 0x0000002804047890 */ /* 0x002fc8000ff1e0ff */
[----:B------:R-:W-:Y:S01]  /*0090*/  UIADD3.X UR5, UPT, UPT, URZ, UR5, URZ, UP0, !UPT ;  /* 0x00000005ff057290 */ /* 0x000fe200087fe4ff */
[----:B0-----:R-:W-:Y:S01]  /*00a0*/  IADD3 R22, P0, PT, R1, UR6, RZ ;  /* 0x0000000601167c10 */ /* 0x001fe2000ff1e0ff */
[----:B------:R-:W-:-:S03]  /*00b0*/  IMAD.U32 R16, RZ, RZ, UR4 ;  /* 0x00000004ff107e24 */ /* 0x000fc6000f8e00ff */
[----:B--2---:R-:W-:Y:S01]  /*00c0*/  IADD3.X R18, PT, PT, RZ, UR7, RZ, P0, !PT ;  /* 0x00000007ff127c10 */ /* 0x004fe200087fe4ff */
[----:B---3--:R-:W-:-:S08]  /*00d0*/  IMAD.U32 R17, RZ, RZ, UR5 ;  /* 0x00000005ff117e24 */ /* 0x008fd0000f8e00ff */
.L_x_23:
[----:B------:R-:W2:Y:S01]  /*00e0*/  LDG.E R0, desc[UR36][R16.64+-0x28] ;  /* 0xffffd82410007981 */ /* 0x000ea2000c1e1900 */
[----:B------:R-:W-:Y:S01]  /*00f0*/  MOV R2, 0x0 ;  /* 0x0000000000027802 */ /* 0x000fe20000000f00 */
[----:B------:R-:W0:Y:S01]  /*0100*/  LDCU.64 UR4, c[0x4][0x10] ;  /* 0x01000200ff0477ac */ /* 0x000e220008000a00 */
[----:B------:R-:W-:Y:S01]  /*0110*/  IADD3 R19, PT, PT, R19, 0x2, RZ ;  /* 0x0000000213137810 */ /* 0x000fe20007ffe0ff */
[----:B------:R-:W-:Y:S01]  /*0120*/  IMAD.MOV.U32 R7, RZ, RZ, R18 ;  /* 0x000000ffff077224 */ /* 0x000fe200078e0012 */
[----:B------:R1:W3:Y:S01]  /*0130*/  LDC.64 R8, c[0x4][R2] ;  /* 0x0100000002087b82 */ /* 0x0002e20000000a00 */
[----:B------:R-:W-:Y:S02]  /*0140*/  MOV R6, R22 ;  /* 0x0000001600067202 */ /* 0x000fe40000000f00 */
[----:B------:R-:W-:-:S04]  /*0150*/  ISETP.NE.AND P0, PT, R19, 0xa, PT ;  /* 0x0000000a1300780c */ /* 0x000fc80003f05270 */
[----:B------:R-:W-:Y:S01]  /*0160*/  P2R R23, PR, RZ, 0x1 ;  /* 0x00000001ff177803 */ /* 0x000fe20000000000 */
[----:B0-----:R-:W-:Y:S02]  /*0170*/  IMAD.U32 R4, RZ, RZ, UR4 ;  /* 0x00000004ff047e24 */ /* 0x001fe4000f8e00ff */
[----:B------:R-:W-:Y:S01]  /*0180*/  IMAD.U32 R5, RZ, RZ, UR5 ;  /* 0x00000005ff057e24 */ /* 0x000fe2000f8e00ff */
[----:B--23--:R1:W-:Y:S06]  /*0190*/  STL [R1], R0 ;  /* 0x0000000001007387 */ /* 0x00c3ec0000100800 */
[----:B------:R-:W-:-:S07]  /*01a0*/  LEPC R20, `(.L_x_1) ;  /* 0x000000001014794e */ /* 0x000fce0000000000 */
[----:B-1----:R-:W-:Y:S05]  /*01b0*/  CALL.ABS.NOINC R8 ;  /* 0x0000000008007343 */ /* 0x002fea0003c00000 */
.L_x_1:
[----:B------:R-:W2:Y:S01]  /*01c0*/  LDG.E R0, desc[UR36][R16.64+-0x24] ;  /* 0xffffdc2410007981 */ /* 0x000ea2000c1e1900 */
[----:B------:R0:W1:Y:S01]  /*01d0*/  LDC.64 R8, c[0x4][R2] ;  /* 0x0100000002087b82 */ /* 0x0000620000000a00 */
[----:B------:R-:W3:Y:S01]  /*01e0*/  LDCU.64 UR4, c[0x4][0x10] ;  /* 0x01000200ff0477ac */ /* 0x000ee20008000a00 */
[----:B------:R-:W-:Y:S02]  /*01f0*/  IMAD.MOV.U32 R6, RZ, RZ, R22 ;  /* 0x000000ffff067224 */ /* 0x000fe400078e0016 */
[----:B------:R-:W-:Y:S02]  /*0200*/  IMAD.MOV.U32 R7, RZ, RZ, R18 ;  /* 0x000000ffff077224 */ /* 0x000fe400078e0012 */
[----:B---3--:R-:W-:Y:S01]  /*0210*/  IMAD.U32 R4, RZ, RZ, UR4 ;  /* 0x00000004ff047e24 */ /* 0x008fe2000f8e00ff */
[----:B------:R-:W-:Y:S01]  /*0220*/  MOV R5, UR5 ;  /* 0x0000000500057c02 */ /* 0x000fe20008000f00 */
[----:B-12---:R0:W-:Y:S06]  /*0230*/  STL [R1], R0 ;  /* 0x0000000001007387 */ /* 0x0061ec0000100800 */
[----:B------:R-:W-:-:S07]  /*0240*/  LEPC R20, `(.L_x_2) ;  /* 0x000000001014794e */ /* 0x000fce0000000000 */
[----:B0-----:R-:W-:Y:S05]  /*0250*/  CALL.ABS.NOINC R8 ;  /* 0x0000000008007343 */ /* 0x001fea0003c00000 */
.L_x_2:
[----:B------:R-:W2:Y:S01]  /*0260*/  LDG.E R0, desc[UR36][R16.64+-0x20] ;  /* 0xffffe02410007981 */ /* 0x000ea2000c1e1900 */
[----:B------:R0:W1:Y:S01]  /*0270*/  LDC.64 R8, c[0x4][R2] ;  /* 0x0100000002087b82 */ /* 0x0000620000000a00 */
[----:B------:R-:W3:Y:S01]  /*0280*/  LDCU.64 UR4, c[0x4][0x10] ;  /* 0x01000200ff0477ac */ /* 0x000ee20008000a00 */
[----:B------:R-:W-:Y:S01]  /*0290*/  IMAD.MOV.U32 R6, RZ, RZ, R22 ;  /* 0x000000ffff067224 */ /* 0x000fe200078e0016 */
[----:B------:R-:W-:Y:S02]  /*02a0*/  MOV R7, R18 ;  /* 0x0000001200077202 */ /* 0x000fe40000000f00 */
[----:B---3--:R-:W-:Y:S01]  /*02b0*/  MOV R4, UR4 ;  /* 0x0000000400047c02 */ /* 0x008fe20008000f00 */
[----:B------:R-:W-:Y:S01]  /*02c0*/  IMAD.U32 R5, RZ, RZ, UR5 ;  /* 0x00000005ff057e24 */ /* 0x000fe2000f8e00ff */
[----:B-12---:R0:W-:Y:S06]  /*02d0*/  STL [R1], R0 ;  /* 0x0000000001007387 */ /* 0x0061ec0000100800 */
[----:B------:R-:W-:-:S07]  /*02e0*/  LEPC R20, `(.L_x_3) ;  /* 0x000000001014794e */ /* 0x000fce0000000000 */
[----:B0-----:R-:W-:Y:S05]  /*02f0*/  CALL.ABS.NOINC R8 ;  /* 0x0000000008007343 */ /* 0x001fea0003c00000 */
.L_x_3:
[----:B------:R-:W2:Y:S01]  /*0300*/  LDG.E R0, desc[UR36][R16.64+-0x1c] ;  /* 0xffffe42410007981 */ /* 0x000ea2000c1e1900 */
[----:B------:R0:W1:Y:S01]  /*0310*/  LDC.64 R8, c[0x4][R2] ;  /* 0x0100000002087b82 */ /* 0x0000620000000a00 */
[----:B------:R-:W3:Y:S01]  /*0320*/  LDCU.64 UR4, c[0x4][0x10] ;  /* 0x01000200ff0477ac */ /* 0x000ee20008000a00 */
[----:B------:R-:W-:Y:S01]  /*0330*/  MOV R6, R22 ;  /* 0x0000001600067202 */ /* 0x000fe20000000f00 */
[----:B------:R-:W-:Y:S02]  /*0340*/  IMAD.MOV.U32 R7, RZ, RZ, R18 ;  /* 0x000000ffff077224 */ /* 0x000fe400078e0012 */
[----:B---3--:R-:W-:Y:S02]  /*0350*/  IMAD.U32 R4, RZ, RZ, UR4 ;  /* 0x00000004ff047e24 */ /* 0x008fe4000f8e00ff */
[----:B------:R-:W-:Y:S01]  /*0360*/  IMAD.U32 R5, RZ, RZ, UR5 ;  /* 0x00000005ff057e24 */ /* 0x000fe2000f8e00ff */
[----:B-12---:R0:W-:Y:S06]  /*0370*/  STL [R1], R0 ;  /* 0x0000000001007387 */ /* 0x0061ec0000100800 */
[----:B------:R-:W-:-:S07]  /*0380*/  LEPC R20, `(.L_x_4) ;  /* 0x000000001014794e */ /* 0x000fce0000000000 */
[----:B0-----:R-:W-:Y:S05]  /*0390*/  CALL.ABS.NOINC R8 ;  /* 0x0000000008007343 */ /* 0x001fea0003c00000 */
.L_x_4:
        /* <DEDUP_REMOVED lines=10> */
.L_x_5:
        /* <DEDUP_REMOVED lines=10> */
.L_x_6:
        /* <DEDUP_REMOVED lines=10> */
.L_x_7:
        /* <DEDUP_REMOVED lines=10> */
.L_x_8:
        /* <DEDUP_REMOVED lines=10> */
.L_x_9:
        /* <DEDUP_REMOVED lines=10> */
.L_x_10:
[----:B------:R0:W1:Y:S01]  /*0760*/  LDC.64 R8, c[0x4][R2] ;  /* 0x0100000002087b82 */ /* 0x0000620000000a00 */
[----:B------:R-:W2:Y:S01]  /*0770*/  LDCU.64 UR4, c[0x4][0x18] ;  /* 0x01000300ff0477ac */ /* 0x000ea20008000a00 */
[----:B------:R-:W-:Y:S01]  /*0780*/  CS2R R6, SRZ ;  /* 0x0000000000067805 */ /* 0x000fe2000001ff00 */
[----:B--2---:R-:W-:Y:S01]  /*0790*/  IMAD.U32 R4, RZ, RZ, UR4 ;  /* 0x00000004ff047e24 */ /* 0x004fe2000f8e00ff */
[----:B0-----:R-:W-:-:S07]  /*07a0*/  MOV R5, UR5 ;  /* 0x0000000500057c02 */ /* 0x001fce0008000f00 */
[----:B------:R-:W-:-:S07]  /*07b0*/  LEPC R20, `(.L_x_11) ;  /* 0x000000001014794e */ /* 0x000fce0000000000 */
[----:B-1----:R-:W-:Y:S05]  /*07c0*/  CALL.ABS.NOINC R8 ;  /* 0x0000000008007343 */ /* 0x002fea0003c00000 */
.L_x_11:
        /* <DEDUP_REMOVED lines=10> */
.L_x_12:
        /* <DEDUP_REMOVED lines=10> */
.L_x_13:
        /* <DEDUP_REMOVED lines=10> */
.L_x_14:
        /* <DEDUP_REMOVED lines=10> */
.L_x_15:
        /* <DEDUP_REMOVED lines=10> */
.L_x_16:
        /* <DEDUP_REMOVED lines=10> */
.L_x_17:
        /* <DEDUP_REMOVED lines=10> */
.L_x_18:
        /* <DEDUP_REMOVED lines=10> */
.L_x_19:
        /* <DEDUP_REMOVED lines=10> */
.L_x_20:
        /* <DEDUP_REMOVED lines=10> */
.L_x_21:
[----:B------:R0:W1:Y:S01]  /*0e10*/  LDC.64 R8, c[0x4][R2] ;  /* 0x0100000002087b82 */ /* 0x0000620000000a00 */
[----:B------:R-:W2:Y:S01]  /*0e20*/  LDCU.64 UR4, c[0x4][0x18] ;  /* 0x01000300ff0477ac */ /* 0x000ea20008000a00 */
[----:B------:R-:W-:Y:S02]  /*0e30*/  CS2R R6, SRZ ;  /* 0x0000000000067805 */ /* 0x000fe4000001ff00 */
[----:B--2---:R-:W-:Y:S01]  /*0e40*/  MOV R4, UR4 ;  /* 0x0000000400047c02 */ /* 0x004fe20008000f00 */
[----:B0-----:R-:W-:-:S07]  /*0e50*/  IMAD.U32 R5, RZ, RZ, UR5 ;  /* 0x00000005ff057e24 */ /* 0x001fce000f8e00ff */
[----:B------:R-:W-:-:S07]  /*0e60*/  LEPC R20, `(.L_x_22) ;  /* 0x000000001014794e */ /* 0x000fce0000000000 */
[----:B-1----:R-:W-:Y:S05]  /*0e70*/  CALL.ABS.NOINC R8 ;  /* 0x0000000008007343 */ /* 0x002fea0003c00000 */
.L_x_22:
[----:B------:R-:W-:Y:S02]  /*0e80*/  ISETP.NE.AND P6, PT, R23, RZ, PT ;  /* 0x000000ff1700720c */ /* 0x000fe40003fc5270 */
[----:B------:R-:W-:-:S04]  /*0e90*/  IADD3 R16, P0, PT, R16, 0x50, RZ ;  /* 0x0000005010107810 */ /* 0x000fc80007f1e0ff */
[----:B------:R-:W-:-:S07]  /*0ea0*/  IADD3.X R17, PT, PT, RZ, R17, RZ, P0, !PT ;  /* 0x00000011ff117210 */ /* 0x000fce00007fe4ff */
[----:B------:R-:W-:Y:S05]  /*0eb0*/  @P6 BRA `(.L_x_23) ;  /* 0xfffffff000886947 */ /* 0x000fea000383ffff */
[----:B------:R-:W-:Y:S05]  /*0ec0*/  BSYNC.RECONVERGENT B6 ;  /* 0x0000000000067941 */ /* 0x000fea0003800200 */
.L_x_0:
[----:B------:R-:W0:Y:S01]  /*0ed0*/  LDC.64 R8, c[0x4][0x8] ;  /* 0x01000200ff087b82 */ /* 0x000e220000000a00 */
[----:B------:R-:W1:Y:S01]  /*0ee0*/  LDCU.64 UR4, c[0x4][0x20] ;  /* 0x01000400ff0477ac */ /* 0x000e620008000a00 */
[----:B0-----:R-:W2:Y:S06]  /*0ef0*/  LDG.E R8, desc[UR36][R8.64] ;  /* 0x0000002408087981 */ /* 0x001eac000c1e1900 */
[----:B------:R-:W0:Y:S01]  /*0f00*/  LDC.64 R2, c[0x4][R2] ;  /* 0x0100000002027b82 */ /* 0x000e220000000a00 */
[----:B-1----:R-:W-:Y:S01]  /*0f10*/  IMAD.U32 R4, RZ, RZ, UR4 ;  /* 0x00000004ff047e24 */ /* 0x002fe2000f8e00ff */
[----:B------:R-:W-:Y:S01]  /*0f20*/  MOV R5, UR5 ;  /* 0x0000000500057c02 */ /* 0x000fe20008000f00 */
[----:B------:R-:W-:Y:S01]  /*0f30*/  IMAD.MOV.U32 R6, RZ, RZ, R22 ;  /* 0x000000ffff067224 */ /* 0x000fe200078e0016 */
[----:B------:R-:W-:Y:S01]  /*0f40*/  MOV R7, R18 ;  /* 0x0000001200077202 */ /* 0x000fe20000000f00 */
[----:B0-2---:R1:W-:Y:S06]  /*0f50*/  STL [R1], R8 ;  /* 0x0000000801007387 */ /* 0x0053ec0000100800 */
[----:B------:R-:W-:-:S07]  /*0f60*/  LEPC R20, `(.L_x_24) ;  /* 0x000000001014794e */ /* 0x000fce0000000000 */
[----:B-1----:R-:W-:Y:S05]  /*0f70*/  CALL.ABS.NOINC R2 ;  /* 0x0000000002007343 */ /* 0x002fea0003c00000 */
.L_x_24:
[----:B------:R-:W-:Y:S05]  /*0f80*/  EXIT ;  /* 0x000000000000794d */ /* 0x000fea0003800000 */
.L_x_25:
[----:B------:R-:W-:-:S00]  /*0f90*/  BRA `(.L_x_25) ;  /* 0xfffffffc00fc7947 */ /* 0x000fc0000383ffff */
[----:B------:R-:W-:-:S00]  /*0fa0*/  NOP ;  /* 0x0000000000007918 */ /* 0x000fc00000000000 */
        /* <DEDUP_REMOVED lines=13> */
.L_x_54:


//--------------------- .text._Z6doStepPi         --------------------------
	.section	.text._Z6doStepPi,"ax",@progbits
	.align	128
        .global         _Z6doStepPi
        .type           _Z6doStepPi,@function
        .size           _Z6doStepPi,(.L_x_55 - _Z6doStepPi)
        .other          _Z6doStepPi,@"STO_CUDA_ENTRY STV_DEFAULT"
_Z6doStepPi:
.text._Z6doStepPi:
[----:B------:R-:W-:Y:S01]  /*0000*/  LDC R1, c[0x0][0x37c] ;  /* 0x0000df00ff017b82 */ /* 0x000fe20000000800 */
[----:B------:R-:W0:Y:S07]  /*0010*/  S2R R0, SR_TID.X ;  /* 0x0000000000007919 */ /* 0x000e2e0000002100 */
[----:B------:R-:W1:Y:S01]  /*0020*/  S2UR UR5, SR_CgaCtaId ;  /* 0x00000000000579c3 */ /* 0x000e620000008800 */
[----:B------:R-:W-:Y:S01]  /*0030*/  UMOV UR4, 0x400 ;  /* 0x0000040000047882 */ /* 0x000fe20000000000 */
[----:B------:R-:W-:Y:S01]  /*0040*/  IMAD.MOV.U32 R6, RZ, RZ, 0x1 ;  /* 0x00000001ff067424 */ /* 0x000fe200078e00ff */
[----:B------:R-:W2:Y:S05]  /*0050*/  LDCU.64 UR6, c[0x0][0x358] ;  /* 0x00006b00ff0677ac */ /* 0x000eaa0008000a00 */
[----:B------:R-:W3:Y:S01]  /*0060*/  LDC.64 R8, c[0x0][0x380] ;  /* 0x0000e000ff087b82 */ /* 0x000ee20000000a00 */
[----:B-1----:R-:W-:Y:S01]  /*0070*/  ULEA UR4, UR5, UR4, 0x18 ;  /* 0x0000000405047291 */ /* 0x002fe2000f8ec0ff */
[C---:B0-----:R-:W-:Y:S01]  /*0080*/  ISETP.NE.AND P0, PT, R0.reuse, RZ, PT ;  /* 0x000000ff0000720c */ /* 0x041fe20003f05270 */
[----:B---3--:R-:W-:-:S12]  /*0090*/  IMAD.WIDE.U32 R2, R0, 0x4, R8 ;  /* 0x0000000400027825 */ /* 0x008fd800078e0008 */
[----:B------:R-:W-:Y:S01]  /*00a0*/  @!P0 STS.U8 [UR4], R6 ;  /* 0x00000006ff008988 */ /* 0x000fe20008000004 */
[----:B------:R-:W-:Y:S06]  /*00b0*/  BAR.SYNC.DEFER_BLOCKING 0x0 ;  /* 0x0000000000007b1d */ /* 0x000fec0000010000 */
[----:B--2---:R-:W2:Y:S01]  /*00c0*/  LDG.E R4, desc[UR6][R2.64] ;  /* 0x0000000602047981 */ /* 0x004ea2000c1e1900 */
[----:B------:R-:W-:-:S05]  /*00d0*/  IMAD.U32 R10, RZ, RZ, UR4 ;  /* 0x00000004ff0a7e24 */ /* 0x000fca000f8e00ff */
[----:B------:R-:W0:Y:S02]  /*00e0*/  LDS.U8 R5, [R10] ;  /* 0x000000000a057984 */ /* 0x000e240000000000 */
[----:B0-----:R-:W-:Y:S01]  /*00f0*/  ISETP.NE.AND P0, PT, R5, RZ, PT ;  /* 0x000000ff0500720c */ /* 0x001fe20003f05270 */
[----:B--2---:R-:W-:-:S05]  /*0100*/  VIADD R5, R4, 0x1 ;  /* 0x0000000104057836 */ /* 0x004fca0000000000 */
[----:B------:R0:W-:Y:S07]  /*0110*/  STG.E desc[UR6][R2.64], R5 ;  /* 0x0000000502007986 */ /* 0x0001ee000c101906 */
[----:B------:R-:W-:Y:S05]  /*0120*/  @!P0 EXIT ;  /* 0x000000000000894d */ /* 0x000fea0003800000 */
[C---:B------:R-:W-:Y:S01]  /*0130*/  LOP3.LUT R6, R0.reuse, 0xffff, RZ, 0xc0, !PT ;  /* 0x0000ffff00067812 */ /* 0x040fe200078ec0ff */
[C---:B------:R-:W-:Y:S01]  /*0140*/  VIADD R4, R0.reuse, 0xffffffff ;  /* 0xffffffff00047836 */ /* 0x040fe20000000000 */
[----:B------:R-:W-:Y:S01]  /*0150*/  BSSY.RECONVERGENT B2, `(.L_x_26) ;  /* 0x0000096000027945 */ /* 0x000fe20003800200 */
[----:B------:R-:W-:Y:S02]  /*0160*/  VIADD R7, R0, 0xfffffff7 ;  /* 0xfffffff700077836 */ /* 0x000fe40000000000 */
[----:B------:R-:W-:Y:S01]  /*0170*/  IMAD R11, R6, 0x199a, RZ ;  /* 0x0000199a060b7824 */ /* 0x000fe200078e02ff */
[----:B------:R-:W-:Y:S01]  /*0180*/  PRMT R18, R4, 0x9910, RZ ;  /* 0x0000991004127816 */ /* 0x000fe200000000ff */
[C---:B0-----:R-:W-:Y:S02]  /*0190*/  VIADD R5, R0.reuse, 0xfffffff6 ;  /* 0xfffffff600057836 */ /* 0x041fe40000000000 */
[----:B------:R-:W-:Y:S01]  /*01a0*/  VIADD R13, R0, 0xfffffff5 ;  /* 0xfffffff5000d7836 */ /* 0x000fe20000000000 */
[----:B------:R-:W-:Y:S01]  /*01b0*/  SHF.R.U32.HI R11, RZ, 0x10, R11 ;  /* 0x00000010ff0b7819 */ /* 0x000fe2000001160b */
[----:B------:R-:W-:-:S04]  /*01c0*/  IMAD.HI.U32 R14, R7, -0x33333333, RZ ;  /* 0xcccccccd070e7827 */ /* 0x000fc800078e00ff */
[----:B------:R-:W-:Y:S01]  /*01d0*/  IMAD.HI.U32 R12, R5, -0x33333333, RZ ;  /* 0xcccccccd050c7827 */ /* 0x000fe200078e00ff */
[----:B------:R-:W-:-:S03]  /*01e0*/  SHF.R.U32.HI R14, RZ, 0x3, R14 ;  /* 0x00000003ff0e7819 */ /* 0x000fc6000001160e */
[----:B------:R-:W-:Y:S01]  /*01f0*/  IMAD.WIDE.U32 R4, R5, 0x4, R8 ;  /* 0x0000000405047825 */ /* 0x000fe200078e0008 */
[----:B------:R-:W-:-:S03]  /*0200*/  SHF.R.U32.HI R12, RZ, 0x3, R12 ;  /* 0x00000003ff0c7819 */ /* 0x000fc6000001160c */
[----:B------:R-:W-:-:S04]  /*0210*/  IMAD.WIDE.U32 R6, R7, 0x4, R8 ;  /* 0x0000000407067825 */ /* 0x000fc800078e0008 */
[----:B------:R-:W-:-:S04]  /*0220*/  IMAD.WIDE.U32 R8, R13, 0x4, R8 ;  /* 0x000000040d087825 */ /* 0x000fc800078e0008 */
[----:B------:R-:W-:-:S04]  /*0230*/  IMAD.HI.U32 R15, R13, -0x33333333, RZ ;  /* 0xcccccccd0d0f7827 */ /* 0x000fc800078e00ff */
[----:B------:R-:W-:Y:S01]  /*0240*/  VIADD R13, R11, 0xffffffff ;  /* 0xffffffff0b0d7836 */ /* 0x000fe20000000000 */
[----:B------:R-:W-:Y:S01]  /*0250*/  SHF.R.U32.HI R16, RZ, 0x3, R15 ;  /* 0x00000003ff107819 */ /* 0x000fe2000001160f */
[C---:B------:R-:W-:Y:S02]  /*0260*/  VIADD R17, R0.reuse, 0xa ;  /* 0x0000000a00117836 */ /* 0x040fe40000000000 */
[----:B------:R-:W-:Y:S01]  /*0270*/  VIADD R15, R0, 0x9 ;  /* 0x00000009000f7836 */ /* 0x000fe20000000000 */
[-C--:B------:R-:W-:Y:S01]  /*0280*/  ISETP.NE.AND P1, PT, R14, R13.reuse, PT ;  /* 0x0000000d0e00720c */ /* 0x080fe20003f25270 */
[----:B------:R-:W-:Y:S01]  /*0290*/  VIADD R14, R0, 0xb ;  /* 0x0000000b000e7836 */ /* 0x000fe20000000000 */
[-C--:B------:R-:W-:Y:S01]  /*02a0*/  ISETP.NE.AND P0, PT, R12, R13.reuse, PT ;  /* 0x0000000d0c00720c */ /* 0x080fe20003f05270 */
[----:B------:R-:W-:Y:S01]  /*02b0*/  IMAD R18, R18, 0x6667, RZ ;  /* 0x0000666712127824 */ /* 0x000fe200078e02ff */
[----:B------:R-:W-:Y:S01]  /*02c0*/  ISETP.NE.AND P2, PT, R16, R13, PT ;  /* 0x0000000d1000720c */ /* 0x000fe20003f45270 */
[----:B------:R-:W-:Y:S01]  /*02d0*/  VIADD R13, R0, 0x1 ;  /* 0x00000001000d7836 */ /* 0x000fe20000000000 */
[----:B------:R-:W-:-:S02]  /*02e0*/  LOP3.LUT R14, R14, 0xff, RZ, 0xc0, !PT ;  /* 0x000000ff0e0e7812 */ /* 0x000fc400078ec0ff */
[----:B------:R-:W-:Y:S02]  /*02f0*/  LOP3.LUT R17, R17, 0xff, RZ, 0xc0, !PT ;  /* 0x000000ff11117812 */ /* 0x000fe400078ec0ff */
[----:B------:R-:W-:Y:S01]  /*0300*/  LOP3.LUT R16, R15, 0xff, RZ, 0xc0, !PT ;  /* 0x000000ff0f107812 */ /* 0x000fe200078ec0ff */
[----:B------:R-:W-:Y:S01]  /*0310*/  IMAD R15, R14, 0xcd, RZ ;  /* 0x000000cd0e0f7824 */ /* 0x000fe200078e02ff */
[----:B------:R-:W-:Y:S01]  /*0320*/  SHF.R.S32.HI R12, RZ, 0x10, R18 ;  /* 0x00000010ff0c7819 */ /* 0x000fe20000011412 */
[----:B------:R-:W-:Y:S01]  /*0330*/  IMAD R17, R17, 0xcd, RZ ;  /* 0x000000cd11117824 */ /* 0x000fe200078e02ff */
[----:B------:R-:W-:Y:S01]  /*0340*/  LOP3.LUT R19, R13, 0xffff, RZ, 0xc0, !PT ;  /* 0x0000ffff0d137812 */ /* 0x000fe200078ec0ff */
[----:B------:R-:W-:Y:S01]  /*0350*/  IMAD R16, R16, 0xcd, RZ ;  /* 0x000000cd10107824 */ /* 0x000fe200078e02ff */
[----:B------:R-:W-:Y:S01]  /*0360*/  LOP3.LUT R13, R12, 0xffff, RZ, 0xc0, !PT ;  /* 0x0000ffff0c0d7812 */ /* 0x000fe200078ec0ff */
[----:B------:R-:W-:Y:S01]  /*0370*/  VIADD R12, R11, 0x1 ;  /* 0x000000010b0c7836 */ /* 0x000fe20000000000 */
[----:B------:R-:W-:Y:S01]  /*0380*/  SHF.R.U32.HI R15, RZ, 0xb, R15 ;  /* 0x0000000bff0f7819 */ /* 0x000fe2000001160f */
[----:B------:R-:W-:Y:S01]  /*0390*/  IMAD R19, R19, 0x199a, RZ ;  /* 0x0000199a13137824 */ /* 0x000fe200078e02ff */
[----:B------:R-:W-:-:S02]  /*03a0*/  SHF.R.U32.HI R17, RZ, 0xb, R17 ;  /* 0x0000000bff117819 */ /* 0x000fc40000011611 */
[----:B------:R-:W-:Y:S02]  /*03b0*/  LOP3.LUT R15, R15, 0xff, RZ, 0xc0, !PT ;  /* 0x000000ff0f0f7812 */ /* 0x000fe400078ec0ff */
[----:B------:R-:W-:Y:S02]  /*03c0*/  SHF.R.U32.HI R13, RZ, 0xf, R13 ;  /* 0x0000000fff0d7819 */ /* 0x000fe4000001160d */
[C---:B------:R-:W-:Y:S02]  /*03d0*/  ISETP.NE.AND P3, PT, R12.reuse, R17, PT ;  /* 0x000000110c00720c */ /* 0x040fe40003f65270 */
[----:B------:R-:W-:Y:S02]  /*03e0*/  SHF.R.U32.HI R14, RZ, 0x10, R19 ;  /* 0x00000010ff0e7819 */ /* 0x000fe40000011613 */
[----:B------:R-:W-:Y:S02]  /*03f0*/  PRMT R17, R11, 0x9910, RZ ;  /* 0x000099100b117816 */ /* 0x000fe400000000ff */
[----:B------:R-:W-:-:S02]  /*0400*/  ISETP.NE.AND P6, PT, R12, R15, PT ;  /* 0x0000000f0c00720c */ /* 0x000fc40003fc5270 */
[----:B------:R-:W-:Y:S02]  /*0410*/  LEA.HI.SX32 R13, R18, R13, 0xe ;  /* 0x0000000d120d7211 */ /* 0x000fe400078f72ff */
[----:B------:R-:W-:Y:S02]  /*0420*/  SHF.R.U32.HI R11, RZ, 0xb, R16 ;  /* 0x0000000bff0b7819 */ /* 0x000fe40000011610 */
[----:B------:R-:W-:Y:S01]  /*0430*/  PRMT R16, R14, 0x9910, RZ ;  /* 0x000099100e107816 */ /* 0x000fe200000000ff */
[----:B------:R-:W-:Y:S01]  /*0440*/  IMAD.MOV.U32 R14, RZ, RZ, R17 ;  /* 0x000000ffff0e7224 */ /* 0x000fe200078e0011 */
[----:B------:R-:W-:Y:S02]  /*0450*/  ISETP.GT.U32.OR P6, PT, R0, 0x58, P6 ;  /* 0x000000580000780c */ /* 0x000fe400037c4470 */
[----:B------:R-:W-:Y:S01]  /*0460*/  PRMT R13, R13, 0x9910, RZ ;  /* 0x000099100d0d7816 */ /* 0x000fe200000000ff */
[----:B------:R-:W-:Y:S01]  /*0470*/  IMAD.MOV.U32 R17, RZ, RZ, R16 ;  /* 0x000000ffff117224 */ /* 0x000fe200078e0010 */
[----:B------:R-:W-:-:S02]  /*0480*/  P2R R15, PR, RZ, 0x40 ;  /* 0x00000040ff0f7803 */ /* 0x000fc40000000000 */
[-C--:B------:R-:W-:Y:S02]  /*0490*/  ISETP.NE.AND P6, PT, R13, R14.reuse, PT ;  /* 0x0000000e0d00720c */ /* 0x080fe40003fc5270 */
[----:B------:R-:W-:Y:S02]  /*04a0*/  ISETP.NE.AND P4, PT, R12, R11, PT ;  /* 0x0000000b0c00720c */ /* 0x000fe40003f85270 */
[----:B------:R-:W-:Y:S02]  /*04b0*/  ISETP.NE.AND P5, PT, R17, R14, PT ;  /* 0x0000000e1100720c */ /* 0x000fe40003fa5270 */
[----:B------:R-:W-:Y:S02]  /*04c0*/  PRMT R11, RZ, 0x7610, R11 ;  /* 0x00007610ff0b7816 */ /* 0x000fe4000000000b */
[----:B------:R-:W-:-:S09]  /*04d0*/  P2R R14, PR, RZ, 0x40 ;  /* 0x00000040ff0e7803 */ /* 0x000fd20000000000 */
.L_x_52:
[----:B------:R-:W2:Y:S01]  /*04e0*/  LDG.E R12, desc[UR6][R2.64] ;  /* 0x00000006020c7981 */ /* 0x000ea2000c1e1900 */
[----:B------:R-:W-:Y:S01]  /*04f0*/  LOP3.LUT P6, RZ, R11, 0xff, RZ, 0xc0, !PT ;  /* 0x000000ff0bff7812 */ /* 0x000fe200078cc0ff */
[----:B------:R-:W-:Y:S04]  /*0500*/  BSSY.RECONVERGENT B1, `(.L_x_27) ;  /* 0x000004d000017945 */ /* 0x000fe80003800200 */
[----:B------:R-:W-:Y:S01]  /*0510*/  BSSY.RELIABLE B0, `(.L_x_28) ;  /* 0x0000046000007945 */ /* 0x000fe20003800100 */
[----:B--2---:R-:W-:-:S13]  /*0520*/  ISETP.LT.OR P6, PT, R12, 0xa, P6 ;  /* 0x0000000a0c00780c */ /* 0x004fda00037c1670 */
[----:B------:R-:W-:Y:S05]  /*0530*/  @P6 BRA `(.L_x_29) ;  /* 0x00000004000c6947 */ /* 0x000fea0003800000 */
[----:B------:R-:W0:Y:S01]  /*0540*/  S2R R16, SR_LANEID ;  /* 0x0000000000107919 */ /* 0x000e220000000000 */
[----:B------:R-:W1:Y:S01]  /*0550*/  LDC.64 R12, c[0x4][0x8] ;  /* 0x01000200ff0c7b82 */ /* 0x000e620000000a00 */
[----:B------:R-:W-:Y:S02]  /*0560*/  VOTEU.ANY UR4, UPT, PT ;  /* 0x0000000000047886 */ /* 0x000fe400038e0100 */
[----:B------:R-:W-:Y:S02]  /*0570*/  UFLO.U32 UR5, UR4 ;  /* 0x00000004000572bd */ /* 0x000fe400080e0000 */
[----:B------:R-:W1:Y:S01]  /*0580*/  POPC R11, UR4 ;  /* 0x00000004000b7d09 */ /* 0x000e620008000000 */
[----:B------:R-:W-:Y:S03]  /*0590*/  BSSY.RECONVERGENT B3, `(.L_x_30) ;  /* 0x0000007000037945 */ /* 0x000fe60003800200 */
[----:B0-----:R-:W-:-:S13]  /*05a0*/  ISETP.EQ.U32.AND P6, PT, R16, UR5, PT ;  /* 0x0000000510007c0c */ /* 0x001fda000bfc2070 */
[----:B-1----:R0:W-:Y:S01]  /*05b0*/  @P6 REDG.E.ADD.STRONG.GPU desc[UR6][R12.64], R11 ;  /* 0x0000000b0c00698e */ /* 0x0021e2000c12e106 */
[----:B------:R-:W-:-:S13]  /*05c0*/  ISETP.NE.AND P6, PT, R14, RZ, PT ;  /* 0x000000ff0e00720c */ /* 0x000fda0003fc5270 */
[----:B0-----:R-:W-:Y:S05]  /*05d0*/  @P6 BRA `(.L_x_31) ;  /* 0x0000000000086947 */ /* 0x001fea0003800000 */
[----:B------:R-:W-:-:S05]  /*05e0*/  IMAD.MOV.U32 R11, RZ, RZ, 0x1 ;  /* 0x00000001ff0b7424 */ /* 0x000fca00078e00ff */
[----:B------:R0:W-:Y:S02]  /*05f0*/  REDG.E.ADD.STRONG.GPU desc[UR6][R2.64+-0x4], R11 ;  /* 0xfffffc0b0200798e */ /* 0x0001e4000c12e106 */
.L_x_31:
[----:B------:R-:W-:Y:S05]  /*0600*/  BSYNC.RECONVERGENT B3 ;  /* 0x0000000000037941 */ /* 0x000fea0003800200 */
.L_x_30:
[----:B------:R-:W-:Y:S04]  /*0610*/  BSSY.RECONVERGENT B3, `(.L_x_32) ;  /* 0x0000004000037945 */ /* 0x000fe80003800200 */
[----:B------:R-:W-:Y:S05]  /*0620*/  @P5 BRA `(.L_x_33) ;  /* 0x0000000000085947 */ /* 0x000fea0003800000 */
[----:B0-----:R-:W-:-:S05]  /*0630*/  IMAD.MOV.U32 R11, RZ, RZ, 0x1 ;  /* 0x00000001ff0b7424 */ /* 0x001fca00078e00ff */
[----:B------:R1:W-:Y:S02]  /*0640*/  REDG.E.ADD.STRONG.GPU desc[UR6][R2.64+0x4], R11 ;  /* 0x0000040b0200798e */ /* 0x0003e4000c12e106 */
.L_x_33:
[----:B------:R-:W-:Y:S05]  /*0650*/  BSYNC.RECONVERGENT B3 ;  /* 0x0000000000037941 */ /* 0x000fea0003800200 */
.L_x_32:
[----:B------:R-:W-:Y:S01]  /*0660*/  ISETP.GE.U32.AND P6, PT, R0, 0xa, PT ;  /* 0x0000000a0000780c */ /* 0x000fe20003fc6070 */
[----:B------:R-:W-:-:S12]  /*0670*/  BSSY.RELIABLE B3, `(.L_x_34) ;  /* 0x0000029000037945 */ /* 0x000fd80003800100 */
[----:B------:R-:W-:Y:S05]  /*0680*/  @!P6 BRA `(.L_x_35) ;  /* 0x000000000018e947 */ /* 0x000fea0003800000 */
[----:B------:R-:W-:Y:S04]  /*0690*/  BSSY.RECONVERGENT B4, `(.L_x_36) ;  /* 0x0000004000047945 */ /* 0x000fe80003800200 */
[----:B------:R-:W-:Y:S05]  /*06a0*/  @P0 BRA `(.L_x_37) ;  /* 0x0000000000080947 */ /* 0x000fea0003800000 */
[----:B01----:R-:W-:-:S05]  /*06b0*/  IMAD.MOV.U32 R11, RZ, RZ, 0x1 ;  /* 0x00000001ff0b7424 */ /* 0x003fca00078e00ff */
[----:B------:R2:W-:Y:S02]  /*06c0*/  REDG.E.ADD.STRONG.GPU desc[UR6][R4.64], R11 ;  /* 0x0000000b0400798e */ /* 0x0005e4000c12e106 */
.L_x_37:
[----:B------:R-:W-:Y:S05]  /*06d0*/  BSYNC.RECONVERGENT B4 ;  /* 0x0000000000047941 */ /* 0x000fea0003800200 */
.L_x_36:
[----:B------:R-:W-:Y:S05]  /*06e0*/  BRA `(.L_x_38) ;  /* 0x0000000000087947 */ /* 0x000fea0003800000 */
.L_x_35:
[----:B------:R-:W-:-:S13]  /*06f0*/  ISETP.NE.AND P6, PT, R0, 0x9, PT ;  /* 0x000000090000780c */ /* 0x000fda0003fc5270 */
[----:B------:R-:W-:Y:S05]  /*0700*/  @P6 BRA `(.L_x_39) ;  /* 0x0000000000386947 */ /* 0x000fea0003800000 */
.L_x_38:
[----:B------:R-:W-:Y:S04]  /*0710*/  BSSY.RECONVERGENT B4, `(.L_x_40) ;  /* 0x0000004000047945 */ /* 0x000fe80003800200 */
[----:B------:R-:W-:Y:S05]  /*0720*/  @P1 BRA `(.L_x_41) ;  /* 0x0000000000081947 */ /* 0x000fea0003800000 */
[----:B012---:R-:W-:-:S05]  /*0730*/  IMAD.MOV.U32 R11, RZ, RZ, 0x1 ;  /* 0x00000001ff0b7424 */ /* 0x007fca00078e00ff */
[----:B------:R3:W-:Y:S02]  /*0740*/  REDG.E.ADD.STRONG.GPU desc[UR6][R6.64], R11 ;  /* 0x0000000b0600798e */ /* 0x0007e4000c12e106 */
.L_x_41:
[----:B------:R-:W-:Y:S05]  /*0750*/  BSYNC.RECONVERGENT B4 ;  /* 0x0000000000047941 */ /* 0x000fea0003800200 */
.L_x_40:
[----:B------:R-:W-:-:S13]  /*0760*/  ISETP.GE.U32.AND P6, PT, R0, 0xb, PT ;  /* 0x0000000b0000780c */ /* 0x000fda0003fc6070 */
[----:B------:R-:W-:Y:S05]  /*0770*/  @!P6 BRA `(.L_x_39) ;  /* 0x00000000001ce947 */ /* 0x000fea0003800000 */
[----:B------:R-:W-:Y:S04]  /*0780*/  BSSY.RECONVERGENT B4, `(.L_x_42) ;  /* 0x0000004000047945 */ /* 0x000fe80003800200 */
[----:B------:R-:W-:Y:S05]  /*0790*/  @P2 BRA `(.L_x_43) ;  /* 0x0000000000082947 */ /* 0x000fea0003800000 */
[----:B0123--:R-:W-:-:S05]  /*07a0*/  IMAD.MOV.U32 R11, RZ, RZ, 0x1 ;  /* 0x00000001ff0b7424 */ /* 0x00ffca00078e00ff */
[----:B------:R4:W-:Y:S02]  /*07b0*/  REDG.E.ADD.STRONG.GPU desc[UR6][R8.64], R11 ;  /* 0x0000000b0800798e */ /* 0x0009e4000c12e106 */
.L_x_43:
[----:B------:R-:W-:Y:S05]  /*07c0*/  BSYNC.RECONVERGENT B4 ;  /* 0x0000000000047941 */ /* 0x000fea0003800200 */
.L_x_42:
[----:B------:R-:W-:-:S13]  /*07d0*/  ISETP.GT.U32.AND P6, PT, R0, 0x59, PT ;  /* 0x000000590000780c */ /* 0x000fda0003fc4070 */
[----:B------:R-:W-:Y:S05]  /*07e0*/  @P6 BRA `(.L_x_44) ;  /* 0x0000000000306947 */ /* 0x000fea0003800000 */
.L_x_39:
[----:B------:R-:W-:Y:S04]  /*07f0*/  BSSY.RECONVERGENT B4, `(.L_x_45) ;  /* 0x0000004000047945 */ /* 0x000fe80003800200 */
[----:B------:R-:W-:Y:S05]  /*0800*/  @P3 BRA `(.L_x_46) ;  /* 0x0000000000083947 */ /* 0x000fea0003800000 */
[----:B01234-:R-:W-:-:S05]  /*0810*/  IMAD.MOV.U32 R11, RZ, RZ, 0x1 ;  /* 0x00000001ff0b7424 */ /* 0x01ffca00078e00ff */
[----:B------:R0:W-:Y:S02]  /*0820*/  REDG.E.ADD.STRONG.GPU desc[UR6][R2.64+0x28], R11 ;  /* 0x0000280b0200798e */ /* 0x0001e4000c12e106 */
.L_x_46:
[----:B------:R-:W-:Y:S05]  /*0830*/  BSYNC.RECONVERGENT B4 ;  /* 0x0000000000047941 */ /* 0x000fea0003800200 */
.L_x_45:
[----:B------:R-:W-:Y:S01]  /*0840*/  ISETP.NE.AND P6, PT, R15, RZ, PT ;  /* 0x000000ff0f00720c */ /* 0x000fe20003fc5270 */
[----:B------:R-:W-:-:S12]  /*0850*/  BSSY.RECONVERGENT B4, `(.L_x_47) ;  /* 0x0000004000047945 */ /* 0x000fd80003800200 */
[----:B------:R-:W-:Y:S05]  /*0860*/  @P6 BRA `(.L_x_48) ;  /* 0x0000000000086947 */ /* 0x000fea0003800000 */
[----:B01234-:R-:W-:-:S05]  /*0870*/  IMAD.MOV.U32 R11, RZ, RZ, 0x1 ;  /* 0x00000001ff0b7424 */ /* 0x01ffca00078e00ff */
[----:B------:R0:W-:Y:S02]  /*0880*/  REDG.E.ADD.STRONG.GPU desc[UR6][R2.64+0x2c], R11 ;  /* 0x00002c0b0200798e */ /* 0x0001e4000c12e106 */
.L_x_48:
[----:B------:R-:W-:Y:S05]  /*0890*/  BSYNC.RECONVERGENT B4 ;  /* 0x0000000000047941 */ /* 0x000fea0003800200 */
.L_x_47:
[----:B------:R-:W-:Y:S05]  /*08a0*/  BRA `(.L_x_49) ;  /* 0x0000000000147947 */ /* 0x000fea0003800000 */
.L_x_44:
[----:B------:R-:W-:Y:S01]  /*08b0*/  ISETP.NE.AND P6, PT, R0, 0x5a, PT ;  /* 0x0000005a0000780c */ /* 0x000fe20003fc5270 */
[----:B01234-:R-:W-:-:S12]  /*08c0*/  IMAD.MOV.U32 R11, RZ, RZ, 0x1 ;  /* 0x00000001ff0b7424 */ /* 0x01ffd800078e00ff */
[----:B------:R-:W-:Y:S05]  /*08d0*/  @P6 BREAK.RELIABLE B3 ;  /* 0x0000000000036942 */ /* 0x000fea0003800100 */
[----:B------:R-:W-:Y:S05]  /*08e0*/  @P6 BREAK.RELIABLE B0 ;  /* 0x0000000000006942 */ /* 0x000fea0003800100 */
[----:B------:R-:W-:Y:S05]  /*08f0*/  @P6 BRA `(.L_x_50) ;  /* 0x0000000000346947 */ /* 0x000fea0003800000 */
.L_x_49:
[----:B------:R-:W-:Y:S05]  /*0900*/  BSYNC.RELIABLE B3 ;  /* 0x0000000000037941 */ /* 0x000fea0003800100 */
.L_x_34:
[----:B------:R-:W-:Y:S01]  /*0910*/  BSSY.RECONVERGENT B3, `(.L_x_29) ;  /* 0x0000005000037945 */ /* 0x000fe20003800200 */
[----:B01234-:R-:W-:-:S03]  /*0920*/  IMAD.MOV.U32 R11, RZ, RZ, 0x1 ;  /* 0x00000001ff0b7424 */ /* 0x01ffc600078e00ff */
[----:B------:R-:W-:Y:S05]  /*0930*/  @P4 BRA `(.L_x_51) ;  /* 0x0000000000084947 */ /* 0x000fea0003800000 */
[----:B------:R-:W-:-:S05]  /*0940*/  IMAD.MOV.U32 R13, RZ, RZ, 0x1 ;  /* 0x00000001ff0d7424 */ /* 0x000fca00078e00ff */
[----:B------:R0:W-:Y:S02]  /*0950*/  REDG.E.ADD.STRONG.GPU desc[UR6][R2.64+0x24], R13 ;  /* 0x0000240d0200798e */ /* 0x0001e4000c12e106 */
.L_x_51:
[----:B------:R-:W-:Y:S05]  /*0960*/  BSYNC.RECONVERGENT B3 ;  /* 0x0000000000037941 */ /* 0x000fea0003800200 */
.L_x_29:
[----:B------:R-:W-:Y:S05]  /*0970*/  BSYNC.RELIABLE B0 ;  /* 0x0000000000007941 */ /* 0x000fea0003800100 */
.L_x_28:
[----:B------:R-:W-:-:S13]  /*0980*/  ISETP.NE.AND P6, PT, R0, RZ, PT ;  /* 0x000000ff0000720c */ /* 0x000fda0003fc5270 */
[----:B0-----:R-:W0:Y:S01]  /*0990*/  @!P6 S2R R13, SR_CgaCtaId ;  /* 0x00000000000de919 */ /* 0x001e220000008800 */
[----:B------:R-:W-:-:S04]  /*09a0*/  @!P6 MOV R12, 0x400 ;  /* 0x00000400000ce802 */ /* 0x000fc80000000f00 */
[----:B0-----:R-:W-:-:S05]  /*09b0*/  @!P6 LEA R10, R13, R12, 0x18 ;  /* 0x0000000c0d0ae211 */ /* 0x001fca00078ec0ff */
[----:B------:R0:W-:Y:S02]  /*09c0*/  @!P6 STS.U8 [R10], RZ ;  /* 0x000000ff0a00e388 */ /* 0x0001e40000000000 */
.L_x_50:
[----:B------:R-:W-:Y:S05]  /*09d0*/  BSYNC.RECONVERGENT B1 ;  /* 0x0000000000017941 */ /* 0x000fea0003800200 */
.L_x_27:
[----:B------:R-:W-:Y:S06]  /*09e0*/  BAR.SYNC.DEFER_BLOCKING 0x0 ;  /* 0x0000000000007b1d */ /* 0x000fec0000010000 */
[----:B------:R-:W2:Y:S01]  /*09f0*/  LDG.E R12, desc[UR6][R2.64] ;  /* 0x00000006020c7981 */ /* 0x000ea2000c1e1900 */
[----:B------:R-:W-:Y:S01]  /*0a00*/  LOP3.LUT P6, R13, R11, 0xff, RZ, 0xc0, !PT ;  /* 0x000000ff0b0d7812 */ /* 0x000fe200078cc0ff */
[----:B------:R-:W-:-:S03]  /*0a10*/  IMAD.MOV.U32 R16, RZ, RZ, 0x1 ;  /* 0x00000001ff107424 */ /* 0x000fc600078e00ff */
[----:B--2---:R-:W-:-:S13]  /*0a20*/  ISETP.LT.OR P6, PT, R12, 0xa, P6 ;  /* 0x0000000a0c00780c */ /* 0x004fda00037c1670 */
[----:B------:R-:W0:Y:S01]  /*0a30*/  @!P6 S2R R17, SR_CgaCtaId ;  /* 0x000000000011e919 */ /* 0x000e220000008800 */
[----:B------:R-:W-:-:S04]  /*0a40*/  @!P6 MOV R12, 0x400 ;  /* 0x00000400000ce802 */ /* 0x000fc80000000f00 */
[----:B0-----:R-:W-:-:S05]  /*0a50*/  @!P6 LEA R10, R17, R12, 0x18 ;  /* 0x0000000c110ae211 */ /* 0x001fca00078ec0ff */
[----:B------:R-:W-:Y:S01]  /*0a60*/  @!P6 STS.U8 [R10], R16 ;  /* 0x000000100a00e388 */ /* 0x000fe20000000000 */
[----:B------:R-:W-:Y:S06]  /*0a70*/  BAR.SYNC.DEFER_BLOCKING 0x0 ;  /* 0x0000000000007b1d */ /* 0x000fec0000010000 */
[----:B------:R-:W0:Y:S02]  /*0a80*/  LDS.U8 R12, [R10] ;  /* 0x000000000a0c7984 */ /* 0x000e240000000000 */
[----:B0-----:R-:W-:-:S13]  /*0a90*/  ISETP.NE.AND P6, PT, R12, RZ, PT ;  /* 0x000000ff0c00720c */ /* 0x001fda0003fc5270 */
[----:B------:R-:W-:Y:S05]  /*0aa0*/  @P6 BRA `(.L_x_52) ;  /* 0xfffffff8008c6947 */ /* 0x000fea000383ffff */
[----:B------:R-:W-:Y:S05]  /*0ab0*/  BSYNC.RECONVERGENT B2 ;  /* 0x0000000000027941 */ /* 0x000fea0003800200 */
.L_x_26:
[----:B------:R-:W-:Y:S05]  /*0ac0*/  WARPSYNC.ALL ;  /* 0x0000000000007948 */ /* 0x000fea0003800000 */
[----:B------:R-:W-:-:S13]  /*0ad0*/  ISETP.NE.AND P0, PT, R13, RZ, PT ;  /* 0x000000ff0d00720c */ /* 0x000fda0003f05270 */
[----:B------:R-:W-:Y:S05]  /*0ae0*/  @!P0 EXIT ;  /* 0x000000000000894d */ /* 0x000fea0003800000 */
[----:B------:R-:W-:Y:S01]  /*0af0*/  STG.E desc[UR6][R2.64], RZ ;  /* 0x000000ff02007986 */ /* 0x000fe2000c101906 */
[----:B------:R-:W-:Y:S05]  /*0b00*/  EXIT ;  /* 0x000000000000794d */ /* 0x000fea0003800000 */
.L_x_53:
        /* <DEDUP_REMOVED lines=15> */
.L_x_55:


//--------------------- .nv.global.init           --------------------------
	.section	.nv.global.init,"aw",@progbits
.nv.global.init:
	.type		$str$1,@object
	.size		$str$1,($str - $str$1)
$str$1:
        /*0000*/ 	.byte	0x0a, 0x00
	.type		$str,@object
	.size		$str,($str$2 - $str)
$str:
        /*0002*/ 	.byte	0x25, 0x64, 0x00
	.type		$str$2,@object
	.size		$str$2,(.L_3 - $str$2)
$str$2:
        /*0005*/ 	.byte	0x0a, 0x20, 0x73, 0x75, 0x6d, 0x3a, 0x20, 0x25, 0x64, 0x0a, 0x00
.L_3:


//--------------------- .nv.shared.reserved.0     --------------------------
	.section	.nv.shared.reserved.0,"aw",@nobits
	.weak		__nv_reservedSMEM_offset_0_alias
	.size		__nv_reservedSMEM_offset_0_alias, 0, 64
	.other		__nv_reservedSMEM_offset_0_alias,@"STO_CUDA_RESERVED_SHARED STV_DEFAULT"
__nv_reservedSMEM_offset_0_alias:
	.zero		0
	.zero		64


//--------------------- .nv.global                --------------------------
	.section	.nv.global,"aw",@nobits
	.align	4
.nv.global:
	.type		sum,@object
	.size		sum,(.L_0 - sum)
sum:
	.zero		4
.L_0:


//--------------------- .nv.shared._Z6doStepPi    --------------------------
	.section	.nv.shared._Z6doStepPi,"aw",@nobits
	.sectionflags	@""
.nv.shared._Z6doStepPi:
	.zero		1025


//--------------------- .nv.constant0._Z4showPi   --------------------------
	.section	.nv.constant0._Z4showPi,"a",@progbits
	.sectionflags	@""
	.align	4
.nv.constant0._Z4showPi:
	.zero		904


//--------------------- .nv.constant0._Z6doStepPi --------------------------
	.section	.nv.constant0._Z6doStepPi,"a",@progbits
	.sectionflags	@""
	.align	4
.nv.constant0._Z6doStepPi:
	.zero		904


//--------------------- SYMBOLS --------------------------

	.type		.nv.reservedSmem.offset0,@object
	.size		.nv.reservedSmem.offset0,0x4
	.type		.nv.reservedSmem.cap,@object
	.size		.nv.reservedSmem.cap,0x4
	.type		vprintf,@function
